//
// Generated by NVIDIA NVVM Compiler
//
// Compiler Build ID: CL-36424714
// Cuda compilation tools, release 13.0, V13.0.88
// Based on NVVM 20.0.0
//

.version 9.0
.target sm_100
.address_size 64

	// .globl	_Z9zeroArrayPii

.visible .entry _Z9zeroArrayPii(
	.param .u64 .ptr .align 1 _Z9zeroArrayPii_param_0,
	.param .u32 _Z9zeroArrayPii_param_1
)
{
	.reg .pred 	%p<2>;
	.reg .b32 	%r<7>;
	.reg .b64 	%rd<5>;

	ld.param.u64 	%rd1, [_Z9zeroArrayPii_param_0];
	ld.param.u32 	%r2, [_Z9zeroArrayPii_param_1];
	mov.u32 	%r3, %ctaid.x;
	mov.u32 	%r4, %ntid.x;
	mov.u32 	%r5, %tid.x;
	mad.lo.s32 	%r1, %r3, %r4, %r5;
	setp.ge.s32 	%p1, %r1, %r2;
	@%p1 bra 	$L__BB0_2;
	cvta.to.global.u64 	%rd2, %rd1;
	mul.wide.s32 	%rd3, %r1, 4;
	add.s64 	%rd4, %rd2, %rd3;
	mov.b32 	%r6, 0;
	st.global.u32 	[%rd4], %r6;
$L__BB0_2:
	ret;

}


// ===== COMPILED SASS (sm_100) =====

	.target	sm_100

	.elftype	@"ET_EXEC"


//--------------------- .note.nv.tkinfo           --------------------------
	.section	.note.nv.tkinfo,"",@"SHT_NOTE"
	.sectionflags	@"SHF_NOTE_NV_TKINFO"
	.tkinfo
        /*0018*/ 	.word	0x00000002
        /*0030*/ 	.string	""
        /*0030*/ 	.string	"ptxas"
        /*0030*/ 	.string	"Cuda compilation tools, release 13.0, V13.0.88"
        /*0030*/ 	.string	"Build cuda_13.0.r13.0/compiler.36424714_0"
        /*0030*/ 	.string	"-arch sm_100 -m 64 "



//--------------------- .note.nv.cuinfo           --------------------------
	.section	.note.nv.cuinfo,"",@"SHT_NOTE"
	.sectionflags	@"SHF_NOTE_NV_CUINFO"
        /*0018*/ 	.short	0x0002
        /*001a*/ 	.short	0x0064
        /*001c*/ 	.short	0x0082
	.zero		2


//--------------------- .nv.info                  --------------------------
	.section	.nv.info,"",@"SHT_CUDA_INFO"
	.align	4


	//----- nvinfo : EIATTR_REGCOUNT
	.align		4
        /*0000*/ 	.byte	0x04, 0x2f
        /*0002*/ 	.short	(.L_1 - .L_0)
	.align		4
.L_0:
        /*0004*/ 	.word	index@(_Z9zeroArrayPii)
        /*0008*/ 	.word	0x00000008


	//----- nvinfo : EIATTR_FRAME_SIZE
	.align		4
.L_1:
        /*000c*/ 	.byte	0x04, 0x11
        /*000e*/ 	.short	(.L_3 - .L_2)
	.align		4
.L_2:
        /*0010*/ 	.word	index@(_Z9zeroArrayPii)
        /*0014*/ 	.word	0x00000000


	//----- nvinfo : EIATTR_MIN_STACK_SIZE
	.align		4
.L_3:
        /*0018*/ 	.byte	0x04, 0x12
        /*001a*/ 	.short	(.L_5 - .L_4)
	.align		4
.L_4:
        /*001c*/ 	.word	index@(_Z9zeroArrayPii)
        /*0020*/ 	.word	0x00000000
.L_5:


//--------------------- .nv.compat                --------------------------
	.section	.nv.compat,"",@"SHT_CUDA_COMPAT_INFO"
	.align	4
        /*0000*/ 	.byte	0x02, 0x09, 0x00, 0x00, 0x02, 0x02, 0x01, 0x00, 0x02, 0x05, 0x05, 0x00, 0x03, 0x07, 0x01, 0x01
        /*0010*/ 	.byte	0x02, 0x03, 0x00, 0x00, 0x02, 0x06, 0x01, 0x00, 0x04, 0x0b, 0x08, 0x00, 0x09, 0x00, 0x00, 0x00
        /*0020*/ 	.byte	0x00, 0x00, 0x00, 0x00


//--------------------- .nv.info._Z9zeroArrayPii  --------------------------
	.section	.nv.info._Z9zeroArrayPii,"",@"SHT_CUDA_INFO"
	.sectionflags	@""
	.align	4


	//----- nvinfo : EIATTR_CUDA_API_VERSION
	.align		4
        /*0000*/ 	.byte	0x04, 0x37
        /*0002*/ 	.short	(.L_7 - .L_6)
.L_6:
        /*0004*/ 	.word	0x00000082


	//----- nvinfo : EIATTR_KPARAM_INFO
	.align		4
.L_7:
        /*0008*/ 	.byte	0x04, 0x17
        /*000a*/ 	.short	(.L_9 - .L_8)
.L_8:
        /*000c*/ 	.word	0x00000000
        /*0010*/ 	.short	0x0001
        /*0012*/ 	.short	0x0008
        /*0014*/ 	.byte	0x00, 0xf0, 0x11, 0x00


	//----- nvinfo : EIATTR_KPARAM_INFO
	.align		4
.L_9:
        /*0018*/ 	.byte	0x04, 0x17
        /*001a*/ 	.short	(.L_11 - .L_10)
.L_10:
        /*001c*/ 	.word	0x00000000
        /*0020*/ 	.short	0x0000
        /*0022*/ 	.short	0x0000
        /*0024*/ 	.byte	0x00, 0xf5, 0x21, 0x00


	//----- nvinfo : EIATTR_SPARSE_MMA_MASK
	.align		4
.L_11:
        /*0028*/ 	.byte	0x03, 0x50
        /*002a*/ 	.short	0x0000


	//----- nvinfo : EIATTR_MAXREG_COUNT
	.align		4
        /*002c*/ 	.byte	0x03, 0x1b
        /*002e*/ 	.short	0x00ff


	//----- nvinfo : EIATTR_MERCURY_ISA_VERSION
	.align		4
        /*0030*/ 	.byte	0x03, 0x5f
        /*0032*/ 	.short	0x0101


	//----- nvinfo : EIATTR_VRC_CTA_INIT_COUNT
	.align		4
        /*0034*/ 	.byte	0x02, 0x4a
	.zero		1
	.zero		1


	//----- nvinfo : EIATTR_EXIT_INSTR_OFFSETS
	.align		4
        /*0038*/ 	.byte	0x04, 0x1c
        /*003a*/ 	.short	(.L_13 - .L_12)


	//   ....[0]....
.L_12:
        /*003c*/ 	.word	0x00000070


	//   ....[1]....
        /*0040*/ 	.word	0x000000c0


	//----- nvinfo : EIATTR_CBANK_PARAM_SIZE
	.align		4
.L_13:
        /*0044*/ 	.byte	0x03, 0x19
        /*0046*/ 	.short	0x000c


	//----- nvinfo : EIATTR_PARAM_CBANK
	.align		4
        /*0048*/ 	.byte	0x04, 0x0a
        /*004a*/ 	.short	(.L_15 - .L_14)
	.align		4
.L_14:
        /*004c*/ 	.word	index@(.nv.constant0._Z9zeroArrayPii)
        /*0050*/ 	.short	0x0380
        /*0052*/ 	.short	0x000c


	//----- nvinfo : EIATTR_SW_WAR
	.align		4
.L_15:
        /*0054*/ 	.byte	0x04, 0x36
        /*0056*/ 	.short	(.L_17 - .L_16)
.L_16:
        /*0058*/ 	.word	0x00000008
.L_17:


//--------------------- .nv.callgraph             --------------------------
	.section	.nv.callgraph,"",@"SHT_CUDA_CALLGRAPH"
	.align	4
	.sectionentsize	8
	.align		4
        /*0000*/ 	.word	0x00000000
	.align		4
        /*0004*/ 	.word	0xffffffff
	.align		4
        /*0008*/ 	.word	0x00000000
	.align		4
        /*000c*/ 	.word	0xfffffffe
	.align		4
        /*0010*/ 	.word	0x00000000
	.align		4
        /*0014*/ 	.word	0xfffffffd
	.align		4
        /*0018*/ 	.word	0x00000000
	.align		4
        /*001c*/ 	.word	0xfffffffc


//--------------------- .text._Z9zeroArrayPii     --------------------------
	.section	.text._Z9zeroArrayPii,"ax",@progbits
	.align	128
        .global         _Z9zeroArrayPii
        .type           _Z9zeroArrayPii,@function
        .size           _Z9zeroArrayPii,(.L_x_1 - _Z9zeroArrayPii)
        .other          _Z9zeroArrayPii,@"STO_CUDA_ENTRY STV_DEFAULT"
_Z9zeroArrayPii:
.text._Z9zeroArrayPii:
[----:B------:R-:W-:Y:S01]  /*0000*/  LDC R1, c[0x0][0x37c] ;  /* 0x0000df00ff017b82 */ /* 0x000fe20000000800 */
[----:B------:R-:W0:Y:S07]  /*0010*/  S2R R0, SR_TID.X ;  /* 0x0000000000007919 */ /* 0x000e2e0000002100 */
[----:B------:R-:W0:Y:S01]  /*0020*/  S2UR UR4, SR_CTAID.X ;  /* 0x00000000000479c3 */ /* 0x000e220000002500 */
[----:B------:R-:W1:Y:S07]  /*0030*/  LDCU UR5, c[0x0][0x388] ;  /* 0x00007100ff0577ac */ /* 0x000e6e0008000800 */
[----:B------:R-:W0:Y:S02]  /*0040*/  LDC R5, c[0x0][0x360] ;  /* 0x0000d800ff057b82 */ /* 0x000e240000000800 */
[----:B0-----:R-:W-:-:S05]  /*0050*/  IMAD R5, R5, UR4, R0 ;  /* 0x0000000405057c24 */ /* 0x001fca000f8e0200 */
[----:B-1----:R-:W-:-:S13]  /*0060*/  ISETP.GE.AND P0, PT, R5, UR5, PT ;  /* 0x0000000505007c0c */ /* 0x002fda000bf06270 */
[----:B------:R-:W-:Y:S05]  /*0070*/  @P0 EXIT ;  /* 0x000000000000094d */ /* 0x000fea0003800000 */
[----:B------:R-:W0:Y:S01]  /*0080*/  LDC.64 R2, c[0x0][0x380] ;  /* 0x0000e000ff027b82 */ /* 0x000e220000000a00 */
[----:B------:R-:W1:Y:S01]  /*0090*/  LDCU.64 UR4, c[0x0][0x358] ;  /* 0x00006b00ff0477ac */ /* 0x000e620008000a00 */
[----:B0-----:R-:W-:-:S05]  /*00a0*/  IMAD.WIDE R2, R5, 0x4, R2 ;  /* 0x0000000405027825 */ /* 0x001fca00078e0202 */
[----:B-1----:R-:W-:Y:S01]  /*00b0*/  STG.E desc[UR4][R2.64], RZ ;  /* 0x000000ff02007986 */ /* 0x002fe2000c101904 */
[----:B------:R-:W-:Y:S05]  /*00c0*/  EXIT ;  /* 0x000000000000794d */ /* 0x000fea0003800000 */
.L_x_0:
[----:B------:R-:W-:-:S00]  /*00d0*/  BRA `(.L_x_0) ;  /* 0xfffffffc00fc7947 */ /* 0x000fc0000383ffff */
[----:B------:R-:W-:-:S00]  /*00e0*/  NOP ;  /* 0x0000000000007918 */ /* 0x000fc00000000000 */
        /* <DEDUP_REMOVED lines=9> */
.L_x_1:


//--------------------- .nv.shared.reserved.0     --------------------------
	.section	.nv.shared.reserved.0,"aw",@nobits
	.weak		__nv_reservedSMEM_offset_0_alias
	.size		__nv_reservedSMEM_offset_0_alias, 0, 64
	.other		__nv_reservedSMEM_offset_0_alias,@"STO_CUDA_RESERVED_SHARED STV_DEFAULT"
__nv_reservedSMEM_offset_0_alias:
	.zero		0
	.zero		64


//--------------------- .nv.constant0._Z9zeroArrayPii --------------------------
	.section	.nv.constant0._Z9zeroArrayPii,"a",@progbits
	.sectionflags	@""
	.align	4
.nv.constant0._Z9zeroArrayPii:
	.zero		908


//--------------------- SYMBOLS --------------------------

	.type		.nv.reservedSmem.offset0,@object
	.size		.nv.reservedSmem.offset0,0x4
